	.headerflags	@"EF_CUDA_TEXMODE_UNIFIED EF_CUDA_64BIT_ADDRESS EF_CUDA_ACCELERATORS EF_CUDA_SM90 EF_CUDA_VIRTUAL_SM(EF_CUDA_SM90)"
	.elftype	@"ET_EXEC"


//--------------------- .nv.info                  --------------------------
	.section	.nv.info,"",@"SHT_CUDA_INFO"
	.align	4


	//----- nvinfo : EIATTR_REGCOUNT
	.align		4
        /*0000*/ 	.byte	0x04, 0x2f
        /*0002*/ 	.short	(.L_1 - .L_0)
	.align		4
.L_0:
        /*0004*/ 	.word	index@(triton_poi_fused_convolution_relu_19)
        /*0008*/ 	.word	0x0000001d


	//----- nvinfo : EIATTR_MIN_STACK_SIZE
	.align		4
.L_1:
        /*000c*/ 	.byte	0x04, 0x12
        /*000e*/ 	.short	(.L_3 - .L_2)
	.align		4
.L_2:
        /*0010*/ 	.word	index@(triton_poi_fused_convolution_relu_19)
        /*0014*/ 	.word	0x00000000


	//----- nvinfo : EIATTR_FRAME_SIZE
	.align		4
.L_3:
        /*0018*/ 	.byte	0x04, 0x11
        /*001a*/ 	.short	(.L_5 - .L_4)
	.align		4
.L_4:
        /*001c*/ 	.word	index@(triton_poi_fused_convolution_relu_19)
        /*0020*/ 	.word	0x00000000


	//----- nvinfo : EIATTR_MIN_STACK_SIZE
	.align		4
.L_5:
        /*0024*/ 	.byte	0x04, 0x12
        /*0026*/ 	.short	(.L_7 - .L_6)
	.align		4
.L_6:
        /*0028*/ 	.word	index@(triton_poi_fused_convolution_relu_19)
        /*002c*/ 	.word	0x00000000
.L_7:


//--------------------- .nv.info.triton_poi_fused_convolution_relu_19 --------------------------
	.section	.nv.info.triton_poi_fused_convolution_relu_19,"",@"SHT_CUDA_INFO"
	.sectionflags	@""
	.align	4


	//----- nvinfo : EIATTR_CUDA_API_VERSION
	.align		4
        /*0000*/ 	.byte	0x04, 0x37
        /*0002*/ 	.short	(.L_9 - .L_8)
.L_8:
        /*0004*/ 	.word	0x0000007c


	//----- nvinfo : EIATTR_KPARAM_INFO
	.align		4
.L_9:
        /*0008*/ 	.byte	0x04, 0x17
        /*000a*/ 	.short	(.L_11 - .L_10)
.L_10:
        /*000c*/ 	.word	0x00000000
        /*0010*/ 	.short	0x0004
        /*0012*/ 	.short	0x001c
        /*0014*/ 	.byte	0x00, 0xf0, 0x11, 0x00


	//----- nvinfo : EIATTR_KPARAM_INFO
	.align		4
.L_11:
        /*0018*/ 	.byte	0x04, 0x17
        /*001a*/ 	.short	(.L_13 - .L_12)
.L_12:
        /*001c*/ 	.word	0x00000000
        /*0020*/ 	.short	0x0003
        /*0022*/ 	.short	0x0018
        /*0024*/ 	.byte	0x00, 0xf0, 0x11, 0x00


	//----- nvinfo : EIATTR_KPARAM_INFO
	.align		4
.L_13:
        /*0028*/ 	.byte	0x04, 0x17
        /*002a*/ 	.short	(.L_15 - .L_14)
.L_14:
        /*002c*/ 	.word	0x00000000
        /*0030*/ 	.short	0x0002
        /*0032*/ 	.short	0x0010
        /*0034*/ 	.byte	0x00, 0xf4, 0x21, 0x00


	//----- nvinfo : EIATTR_KPARAM_INFO
	.align		4
.L_15:
        /*0038*/ 	.byte	0x04, 0x17
        /*003a*/ 	.short	(.L_17 - .L_16)
.L_16:
        /*003c*/ 	.word	0x00000000
        /*0040*/ 	.short	0x0001
        /*0042*/ 	.short	0x0008
        /*0044*/ 	.byte	0x00, 0xf4, 0x21, 0x00


	//----- nvinfo : EIATTR_KPARAM_INFO
	.align		4
.L_17:
        /*0048*/ 	.byte	0x04, 0x17
        /*004a*/ 	.short	(.L_19 - .L_18)
.L_18:
        /*004c*/ 	.word	0x00000000
        /*0050*/ 	.short	0x0000
        /*0052*/ 	.short	0x0000
        /*0054*/ 	.byte	0x00, 0xf4, 0x21, 0x00


	//----- nvinfo : EIATTR_SPARSE_MMA_MASK
	.align		4
.L_19:
        /*0058*/ 	.byte	0x03, 0x50
        /*005a*/ 	.short	0x0000


	//----- nvinfo : EIATTR_MAXREG_COUNT
	.align		4
        /*005c*/ 	.byte	0x03, 0x1b
        /*005e*/ 	.short	0x00ff


	//----- nvinfo : EIATTR_EXIT_INSTR_OFFSETS
	.align		4
        /*0060*/ 	.byte	0x04, 0x1c
        /*0062*/ 	.short	(.L_21 - .L_20)


	//   ....[0]....
.L_20:
        /*0064*/ 	.word	0x000006e0


	//   ....[1]....
        /*0068*/ 	.word	0x00000760


	//----- nvinfo : EIATTR_REQNTID
	.align		4
.L_21:
        /*006c*/ 	.byte	0x04, 0x10
        /*006e*/ 	.short	(.L_23 - .L_22)
.L_22:
        /*0070*/ 	.word	0x00000080
        /*0074*/ 	.word	0x00000001
        /*0078*/ 	.word	0x00000001


	//----- nvinfo : EIATTR_CBANK_PARAM_SIZE
	.align		4
.L_23:
        /*007c*/ 	.byte	0x03, 0x19
        /*007e*/ 	.short	0x0020


	//----- nvinfo : EIATTR_PARAM_CBANK
	.align		4
        /*0080*/ 	.byte	0x04, 0x0a
        /*0082*/ 	.short	(.L_25 - .L_24)
	.align		4
.L_24:
        /*0084*/ 	.word	index@(.nv.constant0.triton_poi_fused_convolution_relu_19)
        /*0088*/ 	.short	0x0210
        /*008a*/ 	.short	0x0020


	//----- nvinfo : EIATTR_SW_WAR
	.align		4
.L_25:
        /*008c*/ 	.byte	0x04, 0x36
        /*008e*/ 	.short	(.L_27 - .L_26)
.L_26:
        /*0090*/ 	.word	0x00000008
.L_27:


//--------------------- .nv.callgraph             --------------------------
	.section	.nv.callgraph,"",@"SHT_CUDA_CALLGRAPH"
	.align	4
	.sectionentsize	8
	.align		4
        /*0000*/ 	.word	0x00000000
	.align		4
        /*0004*/ 	.word	0xffffffff
	.align		4
        /*0008*/ 	.word	0x00000000
	.align		4
        /*000c*/ 	.word	0xfffffffe
	.align		4
        /*0010*/ 	.word	0x00000000
	.align		4
        /*0014*/ 	.word	0xfffffffd
	.align		4
        /*0018*/ 	.word	0x00000000
	.align		4
        /*001c*/ 	.word	0xfffffffc


//--------------------- .text.triton_poi_fused_convolution_relu_19 --------------------------
	.section	.text.triton_poi_fused_convolution_relu_19,"ax",@progbits
	.sectionflags	@"SHF_BARRIERS=1"
	.align	128
        .global         triton_poi_fused_convolution_relu_19
        .type           triton_poi_fused_convolution_relu_19,@function
        .size           triton_poi_fused_convolution_relu_19,(.L_x_1 - triton_poi_fused_convolution_relu_19)
        .other          triton_poi_fused_convolution_relu_19,@"STO_CUDA_ENTRY STV_DEFAULT"
triton_poi_fused_convolution_relu_19:
.text.triton_poi_fused_convolution_relu_19:
[----:B------:R-:W0:Y:S02]  /*0000*/  LDC R1, c[0x0][0x28] ;  /* 0x00000a00ff017b82 */ /* 0x000e240000000800 */
[----:B------:R-:W1:Y:S01]  /*0010*/  S2R R3, SR_CTAID.Y ;  /* 0x0000000000037919 */ /* 0x000e620000002600 */
[----:B------:R-:W2:Y:S01]  /*0020*/  LDC.64 R4, c[0x0][0x210] ;  /* 0x00008400ff047b82 */ /* 0x000ea20000000a00 */
[----:B------:R-:W-:Y:S01]  /*0030*/  ULDC.64 UR6, c[0x0][0x208] ;  /* 0x0000820000067ab9 */ /* 0x000fe20000000a00 */
[----:B------:R-:W3:Y:S01]  /*0040*/  S2R R0, SR_TID.X ;  /* 0x0000000000007919 */ /* 0x000ee20000002100 */
[----:B------:R-:W4:Y:S01]  /*0050*/  S2R R9, SR_CTAID.X ;  /* 0x0000000000097919 */ /* 0x000f220000002500 */
[----:B-1----:R-:W-:Y:S01]  /*0060*/  IMAD.SHL.U32 R2, R3, 0x10, RZ ;  /* 0x0000001003027824 */ /* 0x002fe200078e00ff */
[----:B------:R-:W-:Y:S01]  /*0070*/  SHF.R.S32.HI R6, RZ, 0x1b, R3 ;  /* 0x0000001bff067819 */ /* 0x000fe20000011403 */
[----:B---3--:R-:W-:-:S03]  /*0080*/  IMAD.SHL.U32 R16, R0, 0x4, RZ ;  /* 0x0000000400107824 */ /* 0x008fc600078e00ff */
[----:B------:R-:W-:Y:S02]  /*0090*/  SGXT R6, R6, 0x1 ;  /* 0x000000010606781a */ /* 0x000fe40000000200 */
[----:B------:R-:W-:Y:S02]  /*00a0*/  SHF.R.U32.HI R20, RZ, 0x2, R0 ;  /* 0x00000002ff147819 */ /* 0x000fe40000011600 */
[----:B------:R-:W-:Y:S02]  /*00b0*/  LOP3.LUT R3, R2, 0xc, R16, 0xf8, !PT ;  /* 0x0000000c02037812 */ /* 0x000fe400078ef810 */
[----:B------:R-:W-:Y:S02]  /*00c0*/  SGXT.U32 R20, R20, 0x5 ;  /* 0x000000051414781a */ /* 0x000fe40000000000 */
[----:B------:R-:W-:Y:S02]  /*00d0*/  LEA.HI R8, R6, R3, RZ, 0x9 ;  /* 0x0000000306087211 */ /* 0x000fe400078f48ff */
[----:B------:R-:W1:Y:S02]  /*00e0*/  LDC.64 R6, c[0x0][0x218] ;  /* 0x00008600ff067b82 */ /* 0x000e640000000a00 */
[C---:B------:R-:W-:Y:S01]  /*00f0*/  LOP3.LUT R10, R8.reuse, 0xfffffe00, RZ, 0xc0, !PT ;  /* 0xfffffe00080a7812 */ /* 0x040fe200078ec0ff */
[----:B------:R-:W-:-:S04]  /*0100*/  IMAD.SHL.U32 R8, R8, 0x40, RZ ;  /* 0x0000004008087824 */ /* 0x000fc800078e00ff */
[----:B------:R-:W-:Y:S01]  /*0110*/  IMAD.IADD R13, R3, 0x1, -R10 ;  /* 0x00000001030d7824 */ /* 0x000fe200078e0a0a */
[----:B------:R-:W-:Y:S01]  /*0120*/  LOP3.LUT R10, R8, 0xffff8000, RZ, 0xc0, !PT ;  /* 0xffff8000080a7812 */ /* 0x000fe200078ec0ff */
[----:B----4-:R-:W-:-:S04]  /*0130*/  IMAD.SHL.U32 R3, R9, 0x40, RZ ;  /* 0x0000004009037824 */ /* 0x010fc800078e00ff */
[----:B------:R-:W-:Y:S01]  /*0140*/  IMAD.IADD R10, R13, 0x1, R10 ;  /* 0x000000010d0a7824 */ /* 0x000fe200078e020a */
[----:B------:R-:W-:Y:S02]  /*0150*/  LOP3.LUT R8, R3, R20, RZ, 0xfc, !PT ;  /* 0x0000001403087212 */ /* 0x000fe400078efcff */
[----:B------:R-:W-:Y:S02]  /*0160*/  LOP3.LUT R9, R3, 0x20, R20, 0xfe, !PT ;  /* 0x0000002003097812 */ /* 0x000fe400078efe14 */
[C---:B------:R-:W-:Y:S01]  /*0170*/  ISETP.GE.AND P0, PT, R8.reuse, 0x40, PT ;  /* 0x000000400800780c */ /* 0x040fe20003f06270 */
[--C-:B------:R-:W-:Y:S01]  /*0180*/  IMAD R19, R8, 0x200, R10.reuse ;  /* 0x0000020008137824 */ /* 0x100fe200078e020a */
[C---:B------:R-:W-:Y:S01]  /*0190*/  ISETP.GE.AND P1, PT, R9.reuse, 0x40, PT ;  /* 0x000000400900780c */ /* 0x040fe20003f26270 */
[----:B------:R-:W-:Y:S01]  /*01a0*/  IMAD R23, R9, 0x200, R10 ;  /* 0x0000020009177824 */ /* 0x000fe200078e020a */
[----:B------:R-:W-:Y:S02]  /*01b0*/  CS2R R8, SRZ ;  /* 0x0000000000087805 */ /* 0x000fe4000001ff00 */
[----:B------:R-:W-:Y:S01]  /*01c0*/  CS2R R10, SRZ ;  /* 0x00000000000a7805 */ /* 0x000fe2000001ff00 */
[----:B-1----:R-:W-:Y:S01]  /*01d0*/  IMAD.WIDE R12, R13, 0x4, R6 ;  /* 0x000000040d0c7825 */ /* 0x002fe200078e0206 */
[----:B------:R-:W-:-:S03]  /*01e0*/  CS2R R6, SRZ ;  /* 0x0000000000067805 */ /* 0x000fc6000001ff00 */
[--C-:B--2---:R-:W-:Y:S02]  /*01f0*/  IMAD.WIDE R18, R19, 0x4, R4.reuse ;  /* 0x0000000413127825 */ /* 0x104fe400078e0204 */
[----:B------:R-:W2:Y:S02]  /*0200*/  LDG.E.EL.128 R12, desc[UR6][R12.64] ;  /* 0x000000060c0c7981 */ /* 0x000ea4000c2e1d00 */
[----:B------:R-:W-:Y:S01]  /*0210*/  IMAD.WIDE R22, R23, 0x4, R4 ;  /* 0x0000000417167825 */ /* 0x000fe200078e0204 */
[----:B------:R-:W-:Y:S01]  /*0220*/  CS2R R4, SRZ ;  /* 0x0000000000047805 */ /* 0x000fe2000001ff00 */
[----:B------:R-:W2:Y:S05]  /*0230*/  @!P0 LDG.E.EL.128 R8, desc[UR6][R18.64] ;  /* 0x0000000612088981 */ /* 0x000eaa000c2e1d00 */
[----:B------:R1:W3:Y:S01]  /*0240*/  @!P1 LDG.E.EL.128 R4, desc[UR6][R22.64] ;  /* 0x0000000616049981 */ /* 0x0002e2000c2e1d00 */
[----:B------:R-:W4:Y:S01]  /*0250*/  S2UR UR5, SR_CgaCtaId ;  /* 0x00000000000579c3 */ /* 0x000f220000008800 */
[----:B------:R-:W-:Y:S01]  /*0260*/  IMAD.SHL.U32 R17, R0, 0x100, RZ ;  /* 0x0000010000117824 */ /* 0x000fe200078e00ff */
[----:B------:R-:W-:-:S04]  /*0270*/  UMOV UR4, 0x400 ;  /* 0x0000040000047882 */ /* 0x000fc80000000000 */
[----:B------:R-:W-:-:S04]  /*0280*/  LOP3.LUT R17, R17, 0x300, RZ, 0xc0, !PT ;  /* 0x0000030011117812 */ /* 0x000fc800078ec0ff */
[C---:B------:R-:W-:Y:S02]  /*0290*/  LOP3.LUT R24, R17.reuse, 0x40, RZ, 0xfc, !PT ;  /* 0x0000004011187812 */ /* 0x040fe400078efcff */
[C---:B------:R-:W-:Y:S02]  /*02a0*/  LOP3.LUT R25, R17.reuse, 0x80, RZ, 0xfc, !PT ;  /* 0x0000008011197812 */ /* 0x040fe400078efcff */
[C---:B------:R-:W-:Y:S02]  /*02b0*/  LOP3.LUT R21, R17.reuse, R20, RZ, 0xfc, !PT ;  /* 0x0000001411157212 */ /* 0x040fe400078efcff */
[----:B-1----:R-:W-:Y:S01]  /*02c0*/  LOP3.LUT R23, R17, 0xc0, RZ, 0xfc, !PT ;  /* 0x000000c011177812 */ /* 0x002fe200078efcff */
[----:B----4-:R-:W-:-:S06]  /*02d0*/  UPRMT UR4, UR5, 0x654, UR4 ;  /* 0x0000065405047896 */ /* 0x010fcc0008000004 */
[----:B------:R-:W-:Y:S02]  /*02e0*/  LEA.HI R20, R17, UR4, RZ, 0x1c ;  /* 0x0000000411147c11 */ /* 0x000fe4000f8fe0ff */
[----:B------:R-:W-:Y:S02]  /*02f0*/  LEA.HI R24, R24, UR4, RZ, 0x1c ;  /* 0x0000000418187c11 */ /* 0x000fe4000f8fe0ff */
[----:B------:R-:W-:Y:S02]  /*0300*/  LEA.HI R22, R25, UR4, RZ, 0x1c ;  /* 0x0000000419167c11 */ /* 0x000fe4000f8fe0ff */
[----:B------:R-:W-:Y:S01]  /*0310*/  LEA.HI R26, R23, UR4, RZ, 0x1c ;  /* 0x00000004171a7c11 */ /* 0x000fe2000f8fe0ff */
[C---:B------:R-:W-:Y:S02]  /*0320*/  IMAD R18, R21.reuse, 0x4, R20 ;  /* 0x0000000415127824 */ /* 0x040fe400078e0214 */
[C---:B------:R-:W-:Y:S02]  /*0330*/  IMAD R17, R21.reuse, 0x4, R24 ;  /* 0x0000000415117824 */ /* 0x040fe400078e0218 */
[----:B------:R-:W-:-:S02]  /*0340*/  IMAD R20, R21, 0x4, R22 ;  /* 0x0000000415147824 */ /* 0x000fc400078e0216 */
[----:B------:R-:W-:Y:S01]  /*0350*/  IMAD R19, R21, 0x4, R26 ;  /* 0x0000000415137824 */ /* 0x000fe200078e021a */
[C---:B--2---:R-:W-:Y:S01]  /*0360*/  FSETP.GEU.AND P6, PT, R12.reuse, -R8, PT ;  /* 0x800000080c00720b */ /* 0x044fe20003fce000 */
[----:B------:R-:W-:Y:S01]  /*0370*/  FADD R8, R12, R8 ;  /* 0x000000080c087221 */ /* 0x000fe20000000000 */
[C---:B------:R-:W-:Y:S01]  /*0380*/  FSETP.GEU.AND P2, PT, R13.reuse, -R9, PT ;  /* 0x800000090d00720b */ /* 0x040fe20003f4e000 */
[----:B------:R-:W-:Y:S01]  /*0390*/  FADD R9, R13, R9 ;  /* 0x000000090d097221 */ /* 0x000fe20000000000 */
[C---:B------:R-:W-:Y:S01]  /*03a0*/  FSETP.GEU.AND P4, PT, R14.reuse, -R10, PT ;  /* 0x8000000a0e00720b */ /* 0x040fe20003f8e000 */
[----:B------:R-:W-:Y:S01]  /*03b0*/  FADD R10, R14, R10 ;  /* 0x0000000a0e0a7221 */ /* 0x000fe20000000000 */
[C---:B------:R-:W-:Y:S01]  /*03c0*/  FSETP.GEU.AND P5, PT, R15.reuse, -R11, PT ;  /* 0x8000000b0f00720b */ /* 0x040fe20003fae000 */
[----:B------:R-:W-:Y:S01]  /*03d0*/  FADD R11, R15, R11 ;  /* 0x0000000b0f0b7221 */ /* 0x000fe20000000000 */
[C---:B---3--:R-:W-:Y:S01]  /*03e0*/  FSETP.GEU.AND P0, PT, R12.reuse, -R4, PT ;  /* 0x800000040c00720b */ /* 0x048fe20003f0e000 */
[----:B------:R-:W-:Y:S01]  /*03f0*/  FADD R4, R12, R4 ;  /* 0x000000040c047221 */ /* 0x000fe20000000000 */
[C---:B------:R-:W-:Y:S01]  /*0400*/  FSETP.GEU.AND P1, PT, R13.reuse, -R5, PT ;  /* 0x800000050d00720b */ /* 0x040fe20003f2e000 */
[----:B------:R-:W-:Y:S01]  /*0410*/  FADD R5, R13, R5 ;  /* 0x000000050d057221 */ /* 0x000fe20000000000 */
[C---:B------:R-:W-:Y:S01]  /*0420*/  FSETP.GEU.AND P3, PT, R14.reuse, -R6, PT ;  /* 0x800000060e00720b */ /* 0x040fe20003f6e000 */
[----:B------:R-:W-:Y:S01]  /*0430*/  FADD R6, R14, R6 ;  /* 0x000000060e067221 */ /* 0x000fe20000000000 */
[----:B------:R-:W-:-:S02]  /*0440*/  FSEL R13, R8, RZ, P6 ;  /* 0x000000ff080d7208 */ /* 0x000fc40003000000 */
[C---:B------:R-:W-:Y:S01]  /*0450*/  FSETP.GEU.AND P6, PT, R15.reuse, -R7, PT ;  /* 0x800000070f00720b */ /* 0x040fe20003fce000 */
[----:B------:R-:W-:Y:S01]  /*0460*/  FADD R15, R15, R7 ;  /* 0x000000070f0f7221 */ /* 0x000fe20000000000 */
[----:B------:R-:W-:Y:S02]  /*0470*/  FSEL R12, R9, RZ, P2 ;  /* 0x000000ff090c7208 */ /* 0x000fe40001000000 */
[----:B------:R-:W-:Y:S02]  /*0480*/  FSEL R9, R10, RZ, P4 ;  /* 0x000000ff0a097208 */ /* 0x000fe40002000000 */
[----:B------:R-:W-:Y:S01]  /*0490*/  FSEL R10, R11, RZ, P5 ;  /* 0x000000ff0b0a7208 */ /* 0x000fe20002800000 */
[----:B------:R-:W-:Y:S01]  /*04a0*/  STS [R18], R13 ;  /* 0x0000000d12007388 */ /* 0x000fe20000000800 */
[----:B------:R-:W-:Y:S02]  /*04b0*/  FSEL R21, R4, RZ, P0 ;  /* 0x000000ff04157208 */ /* 0x000fe40000000000 */
[----:B------:R-:W-:Y:S01]  /*04c0*/  FSEL R14, R5, RZ, P1 ;  /* 0x000000ff050e7208 */ /* 0x000fe20000800000 */
[----:B------:R-:W-:Y:S01]  /*04d0*/  STS [R17+0x100], R12 ;  /* 0x0001000c11007388 */ /* 0x000fe20000000800 */
[----:B------:R-:W-:-:S02]  /*04e0*/  FSEL R23, R6, RZ, P3 ;  /* 0x000000ff06177208 */ /* 0x000fc40001800000 */
[----:B------:R-:W-:Y:S01]  /*04f0*/  FSEL R22, R15, RZ, P6 ;  /* 0x000000ff0f167208 */ /* 0x000fe20003000000 */
[----:B------:R-:W-:Y:S04]  /*0500*/  STS [R20+0x200], R9 ;  /* 0x0002000914007388 */ /* 0x000fe80000000800 */
[----:B------:R1:W-:Y:S04]  /*0510*/  STS [R19+0x300], R10 ;  /* 0x0003000a13007388 */ /* 0x0003e80000000800 */
[----:B------:R-:W-:Y:S04]  /*0520*/  STS [R18+0x80], R21 ;  /* 0x0000801512007388 */ /* 0x000fe80000000800 */
[----:B------:R-:W-:Y:S01]  /*0530*/  STS [R17+0x180], R14 ;  /* 0x0001800e11007388 */ /* 0x000fe20000000800 */
[----:B------:R-:W-:Y:S01]  /*0540*/  SHF.R.U32.HI R7, RZ, 0x2, R0 ;  /* 0x00000002ff077819 */ /* 0x000fe20000011600 */
[----:B-1----:R-:W1:Y:S02]  /*0550*/  LDC.64 R10, c[0x0][0x220] ;  /* 0x00008800ff0a7b82 */ /* 0x002e640000000a00 */
[----:B------:R-:W-:Y:S04]  /*0560*/  STS [R20+0x280], R23 ;  /* 0x0002801714007388 */ /* 0x000fe80000000800 */
[----:B------:R-:W-:Y:S01]  /*0570*/  STS [R19+0x380], R22 ;  /* 0x0003801613007388 */ /* 0x000fe20000000800 */
[----:B------:R-:W-:-:S02]  /*0580*/  LOP3.LUT R7, R7, 0x1c, RZ, 0xc0, !PT ;  /* 0x0000001c07077812 */ /* 0x000fc400078ec0ff */
[----:B------:R-:W-:-:S03]  /*0590*/  LOP3.LUT R8, R16, 0x1fc, RZ, 0xc0, !PT ;  /* 0x000001fc10087812 */ /* 0x000fc600078ec0ff */
[----:B------:R-:W-:-:S04]  /*05a0*/  VIADD R7, R7, UR4 ;  /* 0x0000000407077c36 */ /* 0x000fc80008000000 */
[----:B------:R-:W-:Y:S01]  /*05b0*/  IMAD R12, R8, 0x4, R7 ;  /* 0x00000004080c7824 */ /* 0x000fe200078e0207 */
[----:B------:R-:W-:Y:S01]  /*05c0*/  BAR.SYNC.DEFER_BLOCKING 0x0 ;  /* 0x0000000000007b1d */ /* 0x000fe20000010000 */
[----:B------:R-:W-:-:S05]  /*05d0*/  SHF.R.U32.HI R9, RZ, 0x4, R0 ;  /* 0x00000004ff097819 */ /* 0x000fca0000011600 */
[----:B------:R-:W-:Y:S04]  /*05e0*/  LDS R4, [R12] ;  /* 0x000000000c047984 */ /* 0x000fe80000000800 */
[----:B------:R-:W-:Y:S04]  /*05f0*/  LDS R5, [R12+0x4] ;  /* 0x000004000c057984 */ /* 0x000fe80000000800 */
[----:B------:R-:W-:Y:S04]  /*0600*/  LDS R6, [R12+0x8] ;  /* 0x000008000c067984 */ /* 0x000fe80000000800 */
[----:B------:R-:W2:Y:S01]  /*0610*/  LDS R7, [R12+0xc] ;  /* 0x00000c000c077984 */ /* 0x000ea20000000800 */
[----:B------:R-:W-:-:S02]  /*0620*/  SGXT.U32 R9, R9, 0x3 ;  /* 0x000000030909781a */ /* 0x000fc40000000000 */
[----:B------:R-:W-:Y:S02]  /*0630*/  LOP3.LUT R16, R3, 0x3c, R16, 0xf8, !PT ;  /* 0x0000003c03107812 */ /* 0x000fe400078ef810 */
[----:B------:R-:W-:Y:S02]  /*0640*/  LOP3.LUT R0, R8, 0x200, RZ, 0xfc, !PT ;  /* 0x0000020008007812 */ /* 0x000fe400078efcff */
[----:B------:R-:W-:Y:S02]  /*0650*/  LOP3.LUT R9, R2, R9, RZ, 0xfc, !PT ;  /* 0x0000000902097212 */ /* 0x000fe400078efcff */
[----:B------:R-:W-:Y:S02]  /*0660*/  ISETP.GE.AND P0, PT, R16, 0x40, PT ;  /* 0x000000401000780c */ /* 0x000fe40003f06270 */
[----:B------:R-:W-:Y:S01]  /*0670*/  SHF.R.U32.HI R0, RZ, 0x4, R0 ;  /* 0x00000004ff007819 */ /* 0x000fe20000011600 */
[----:B------:R-:W-:-:S03]  /*0680*/  IMAD R9, R9, 0x40, R16 ;  /* 0x0000004009097824 */ /* 0x000fc600078e0210 */
[----:B------:R-:W-:Y:S01]  /*0690*/  LOP3.LUT R0, R0, 0x3c, RZ, 0xc0, !PT ;  /* 0x0000003c00007812 */ /* 0x000fe200078ec0ff */
[----:B-1----:R-:W-:-:S04]  /*06a0*/  IMAD.WIDE R2, R9, 0x4, R10 ;  /* 0x0000000409027825 */ /* 0x002fc800078e020a */
[----:B------:R-:W-:-:S04]  /*06b0*/  VIADD R13, R0, UR4 ;  /* 0x00000004000d7c36 */ /* 0x000fc80008000000 */
[----:B------:R-:W-:Y:S01]  /*06c0*/  IMAD R13, R8, 0x4, R13 ;  /* 0x00000004080d7824 */ /* 0x000fe200078e020d */
[----:B--2---:R1:W-:Y:S01]  /*06d0*/  @!P0 STG.E.128 desc[UR6][R2.64], R4 ;  /* 0x0000000402008986 */ /* 0x0043e2000c101d06 */
[----:B------:R-:W-:Y:S05]  /*06e0*/  @P0 EXIT ;  /* 0x000000000000094d */ /* 0x000fea0003800000 */
[----:B-1----:R-:W-:Y:S01]  /*06f0*/  LDS R4, [R13+0x800] ;  /* 0x000800000d047984 */ /* 0x002fe20000000800 */
[----:B------:R-:W-:-:S03]  /*0700*/  VIADD R9, R9, 0x200 ;  /* 0x0000020009097836 */ /* 0x000fc60000000000 */
[----:B------:R-:W-:Y:S01]  /*0710*/  LDS R5, [R13+0x804] ;  /* 0x000804000d057984 */ /* 0x000fe20000000800 */
[----:B------:R-:W-:-:S03]  /*0720*/  IMAD.WIDE R10, R9, 0x4, R10 ;  /* 0x00000004090a7825 */ /* 0x000fc600078e020a */
[----:B------:R-:W-:Y:S04]  /*0730*/  LDS R6, [R13+0x808] ;  /* 0x000808000d067984 */ /* 0x000fe80000000800 */
[----:B------:R-:W0:Y:S04]  /*0740*/  LDS R7, [R13+0x80c] ;  /* 0x00080c000d077984 */ /* 0x000e280000000800 */
[----:B0-----:R-:W-:Y:S01]  /*0750*/  STG.E.128 desc[UR6][R10.64], R4 ;  /* 0x000000040a007986 */ /* 0x001fe2000c101d06 */
[----:B------:R-:W-:Y:S05]  /*0760*/  EXIT ;  /* 0x000000000000794d */ /* 0x000fea0003800000 */
.L_x_0:
[----:B------:R-:W-:-:S00]  /*0770*/  BRA `(.L_x_0) ;  /* 0xfffffffc00fc7947 */ /* 0x000fc0000383ffff */
[----:B------:R-:W-:-:S00]  /*0780*/  NOP ;  /* 0x0000000000007918 */ /* 0x000fc00000000000 */
[----:B------:R-:W-:-:S00]  /*0790*/  NOP ;  /* 0x0000000000007918 */ /* 0x000fc00000000000 */
[----:B------:R-:W-:-:S00]  /*07a0*/  NOP ;  /* 0x0000000000007918 */ /* 0x000fc00000000000 */
[----:B------:R-:W-:-:S00]  /*07b0*/  NOP ;  /* 0x0000000000007918 */ /* 0x000fc00000000000 */
[----:B------:R-:W-:-:S00]  /*07c0*/  NOP ;  /* 0x0000000000007918 */ /* 0x000fc00000000000 */
[----:B------:R-:W-:-:S00]  /*07d0*/  NOP ;  /* 0x0000000000007918 */ /* 0x000fc00000000000 */
[----:B------:R-:W-:-:S00]  /*07e0*/  NOP ;  /* 0x0000000000007918 */ /* 0x000fc00000000000 */
[----:B------:R-:W-:-:S00]  /*07f0*/  NOP ;  /* 0x0000000000007918 */ /* 0x000fc00000000000 */
.L_x_1:


//--------------------- .nv.shared.triton_poi_fused_convolution_relu_19 --------------------------
	.section	.nv.shared.triton_poi_fused_convolution_relu_19,"aw",@nobits
	.sectionflags	@""
	.align	16
	.zero		1024


//--------------------- .nv.constant0.triton_poi_fused_convolution_relu_19 --------------------------
	.section	.nv.constant0.triton_poi_fused_convolution_relu_19,"a",@progbits
	.sectionflags	@""
	.align	4
.nv.constant0.triton_poi_fused_convolution_relu_19:
	.zero		560
